//
// Generated by NVIDIA NVVM Compiler
//
// Compiler Build ID: CL-36424714
// Cuda compilation tools, release 13.0, V13.0.88
// Based on NVVM 20.0.0
//

.version 9.0
.target sm_100
.address_size 64

	// .globl	_Z10gameOfLifePiS_

.visible .entry _Z10gameOfLifePiS_(
	.param .u64 .ptr .align 1 _Z10gameOfLifePiS__param_0,
	.param .u64 .ptr .align 1 _Z10gameOfLifePiS__param_1
)
{


	ret;

}


// ===== COMPILED SASS (sm_100) =====

	.target	sm_100

	.elftype	@"ET_EXEC"


//--------------------- .note.nv.tkinfo           --------------------------
	.section	.note.nv.tkinfo,"",@"SHT_NOTE"
	.sectionflags	@"SHF_NOTE_NV_TKINFO"
	.tkinfo
        /*0018*/ 	.word	0x00000002
        /*0030*/ 	.string	""
        /*0030*/ 	.string	"ptxas"
        /*0030*/ 	.string	"Cuda compilation tools, release 13.0, V13.0.88"
        /*0030*/ 	.string	"Build cuda_13.0.r13.0/compiler.36424714_0"
        /*0030*/ 	.string	"-arch sm_100 -m 64 "



//--------------------- .note.nv.cuinfo           --------------------------
	.section	.note.nv.cuinfo,"",@"SHT_NOTE"
	.sectionflags	@"SHF_NOTE_NV_CUINFO"
        /*0018*/ 	.short	0x0002
        /*001a*/ 	.short	0x0064
        /*001c*/ 	.short	0x0082
	.zero		2


//--------------------- .nv.info                  --------------------------
	.section	.nv.info,"",@"SHT_CUDA_INFO"
	.align	4


	//----- nvinfo : EIATTR_REGCOUNT
	.align		4
        /*0000*/ 	.byte	0x04, 0x2f
        /*0002*/ 	.short	(.L_1 - .L_0)
	.align		4
.L_0:
        /*0004*/ 	.word	index@(_Z10gameOfLifePiS_)
        /*0008*/ 	.word	0x00000004


	//----- nvinfo : EIATTR_FRAME_SIZE
	.align		4
.L_1:
        /*000c*/ 	.byte	0x04, 0x11
        /*000e*/ 	.short	(.L_3 - .L_2)
	.align		4
.L_2:
        /*0010*/ 	.word	index@(_Z10gameOfLifePiS_)
        /*0014*/ 	.word	0x00000000


	//----- nvinfo : EIATTR_MIN_STACK_SIZE
	.align		4
.L_3:
        /*0018*/ 	.byte	0x04, 0x12
        /*001a*/ 	.short	(.L_5 - .L_4)
	.align		4
.L_4:
        /*001c*/ 	.word	index@(_Z10gameOfLifePiS_)
        /*0020*/ 	.word	0x00000000
.L_5:


//--------------------- .nv.compat                --------------------------
	.section	.nv.compat,"",@"SHT_CUDA_COMPAT_INFO"
	.align	4
        /*0000*/ 	.byte	0x02, 0x09, 0x00, 0x00, 0x02, 0x02, 0x01, 0x00, 0x02, 0x05, 0x05, 0x00, 0x03, 0x07, 0x01, 0x01
        /*0010*/ 	.byte	0x02, 0x03, 0x00, 0x00, 0x02, 0x06, 0x01, 0x00, 0x04, 0x0b, 0x08, 0x00, 0x09, 0x00, 0x00, 0x00
        /*0020*/ 	.byte	0x00, 0x00, 0x00, 0x00


//--------------------- .nv.info._Z10gameOfLifePiS_ --------------------------
	.section	.nv.info._Z10gameOfLifePiS_,"",@"SHT_CUDA_INFO"
	.sectionflags	@""
	.align	4


	//----- nvinfo : EIATTR_CUDA_API_VERSION
	.align		4
        /*0000*/ 	.byte	0x04, 0x37
        /*0002*/ 	.short	(.L_7 - .L_6)
.L_6:
        /*0004*/ 	.word	0x00000082


	//----- nvinfo : EIATTR_KPARAM_INFO
	.align		4
.L_7:
        /*0008*/ 	.byte	0x04, 0x17
        /*000a*/ 	.short	(.L_9 - .L_8)
.L_8:
        /*000c*/ 	.word	0x00000000
        /*0010*/ 	.short	0x0001
        /*0012*/ 	.short	0x0008
        /*0014*/ 	.byte	0x00, 0xf5, 0x21, 0x00


	//----- nvinfo : EIATTR_KPARAM_INFO
	.align		4
.L_9:
        /*0018*/ 	.byte	0x04, 0x17
        /*001a*/ 	.short	(.L_11 - .L_10)
.L_10:
        /*001c*/ 	.word	0x00000000
        /*0020*/ 	.short	0x0000
        /*0022*/ 	.short	0x0000
        /*0024*/ 	.byte	0x00, 0xf5, 0x21, 0x00


	//----- nvinfo : EIATTR_SPARSE_MMA_MASK
	.align		4
.L_11:
        /*0028*/ 	.byte	0x03, 0x50
        /*002a*/ 	.short	0x0000


	//----- nvinfo : EIATTR_MAXREG_COUNT
	.align		4
        /*002c*/ 	.byte	0x03, 0x1b
        /*002e*/ 	.short	0x00ff


	//----- nvinfo : EIATTR_MERCURY_ISA_VERSION
	.align		4
        /*0030*/ 	.byte	0x03, 0x5f
        /*0032*/ 	.short	0x0101


	//----- nvinfo : EIATTR_VRC_CTA_INIT_COUNT
	.align		4
        /*0034*/ 	.byte	0x02, 0x4a
	.zero		1
	.zero		1


	//----- nvinfo : EIATTR_EXIT_INSTR_OFFSETS
	.align		4
        /*0038*/ 	.byte	0x04, 0x1c
        /*003a*/ 	.short	(.L_13 - .L_12)


	//   ....[0]....
.L_12:
        /*003c*/ 	.word	0x00000010


	//----- nvinfo : EIATTR_CBANK_PARAM_SIZE
	.align		4
.L_13:
        /*0040*/ 	.byte	0x03, 0x19
        /*0042*/ 	.short	0x0010


	//----- nvinfo : EIATTR_PARAM_CBANK
	.align		4
        /*0044*/ 	.byte	0x04, 0x0a
        /*0046*/ 	.short	(.L_15 - .L_14)
	.align		4
.L_14:
        /*0048*/ 	.word	index@(.nv.constant0._Z10gameOfLifePiS_)
        /*004c*/ 	.short	0x0380
        /*004e*/ 	.short	0x0010


	//----- nvinfo : EIATTR_SW_WAR
	.align		4
.L_15:
        /*0050*/ 	.byte	0x04, 0x36
        /*0052*/ 	.short	(.L_17 - .L_16)
.L_16:
        /*0054*/ 	.word	0x00000008
.L_17:


//--------------------- .nv.callgraph             --------------------------
	.section	.nv.callgraph,"",@"SHT_CUDA_CALLGRAPH"
	.align	4
	.sectionentsize	8
	.align		4
        /*0000*/ 	.word	0x00000000
	.align		4
        /*0004*/ 	.word	0xffffffff
	.align		4
        /*0008*/ 	.word	0x00000000
	.align		4
        /*000c*/ 	.word	0xfffffffe
	.align		4
        /*0010*/ 	.word	0x00000000
	.align		4
        /*0014*/ 	.word	0xfffffffd
	.align		4
        /*0018*/ 	.word	0x00000000
	.align		4
        /*001c*/ 	.word	0xfffffffc


//--------------------- .text._Z10gameOfLifePiS_  --------------------------
	.section	.text._Z10gameOfLifePiS_,"ax",@progbits
	.align	128
        .global         _Z10gameOfLifePiS_
        .type           _Z10gameOfLifePiS_,@function
        .size           _Z10gameOfLifePiS_,(.L_x_1 - _Z10gameOfLifePiS_)
        .other          _Z10gameOfLifePiS_,@"STO_CUDA_ENTRY STV_DEFAULT"
_Z10gameOfLifePiS_:
.text._Z10gameOfLifePiS_:
[----:B------:R-:W-:Y:S01]  /*0000*/  LDC R1, c[0x0][0x37c] ;  /* 0x0000df00ff017b82 */ /* 0x000fe20000000800 */
[----:B------:R-:W-:Y:S05]  /*0010*/  EXIT ;  /* 0x000000000000794d */ /* 0x000fea0003800000 */
.L_x_0:
[----:B------:R-:W-:-:S00]  /*0020*/  BRA `(.L_x_0) ;  /* 0xfffffffc00fc7947 */ /* 0x000fc0000383ffff */
[----:B------:R-:W-:-:S00]  /*0030*/  NOP ;  /* 0x0000000000007918 */ /* 0x000fc00000000000 */
        /* <DEDUP_REMOVED lines=12> */
.L_x_1:


//--------------------- .nv.shared.reserved.0     --------------------------
	.section	.nv.shared.reserved.0,"aw",@nobits
	.weak		__nv_reservedSMEM_offset_0_alias
	.size		__nv_reservedSMEM_offset_0_alias, 0, 64
	.other		__nv_reservedSMEM_offset_0_alias,@"STO_CUDA_RESERVED_SHARED STV_DEFAULT"
__nv_reservedSMEM_offset_0_alias:
	.zero		0
	.zero		64


//--------------------- .nv.constant0._Z10gameOfLifePiS_ --------------------------
	.section	.nv.constant0._Z10gameOfLifePiS_,"a",@progbits
	.sectionflags	@""
	.align	4
.nv.constant0._Z10gameOfLifePiS_:
	.zero		912


//--------------------- SYMBOLS --------------------------

	.type		.nv.reservedSmem.offset0,@object
	.size		.nv.reservedSmem.offset0,0x4
